//
// Generated by NVIDIA NVVM Compiler
//
// Compiler Build ID: CL-36424714
// Cuda compilation tools, release 13.0, V13.0.88
// Based on NVVM 20.0.0
//

.version 9.0
.target sm_100
.address_size 64

	// .globl	_Z19particle_update_gpuP8Particlei

.visible .entry _Z19particle_update_gpuP8Particlei(
	.param .u64 .ptr .align 1 _Z19particle_update_gpuP8Particlei_param_0,
	.param .u32 _Z19particle_update_gpuP8Particlei_param_1
)
{
	.reg .pred 	%p<3>;
	.reg .b32 	%r<6>;
	.reg .b32 	%f<26>;
	.reg .b64 	%rd<6>;

	ld.param.u64 	%rd2, [_Z19particle_update_gpuP8Particlei_param_0];
	ld.param.u32 	%r2, [_Z19particle_update_gpuP8Particlei_param_1];
	mov.u32 	%r3, %ctaid.x;
	mov.u32 	%r4, %ntid.x;
	mov.u32 	%r5, %tid.x;
	mad.lo.s32 	%r1, %r3, %r4, %r5;
	setp.ge.s32 	%p1, %r1, %r2;
	@%p1 bra 	$L__BB0_5;
	cvta.to.global.u64 	%rd3, %rd2;
	mul.wide.s32 	%rd4, %r1, 24;
	add.s64 	%rd5, %rd3, %rd4;
	add.s64 	%rd1, %rd5, 8;
	ld.global.f32 	%f1, [%rd5+8];
	setp.leu.f32 	%p2, %f1, 0f00000000;
	@%p2 bra 	$L__BB0_3;
	ld.global.f32 	%f25, [%rd1+4];
	ld.global.f32 	%f24, [%rd1+8];
	ld.global.f32 	%f12, [%rd1+12];
	add.f32 	%f23, %f12, 0fC11D1EB8;
	bra.uni 	$L__BB0_4;
$L__BB0_3:
	ld.global.f32 	%f25, [%rd1+4];
	ld.global.f32 	%f24, [%rd1+8];
	ld.global.f32 	%f11, [%rd1+12];
	add.f32 	%f23, %f11, 0f411D1EB8;
$L__BB0_4:
	add.f32 	%f13, %f25, 0f00000000;
	add.f32 	%f14, %f24, 0f00000000;
	mul.f32 	%f15, %f13, 0f3F7D70A4;
	mul.f32 	%f16, %f14, 0f3F7D70A4;
	mul.f32 	%f17, %f23, 0f3F7D70A4;
	st.global.f32 	[%rd1+4], %f15;
	st.global.f32 	[%rd1+8], %f16;
	st.global.f32 	[%rd1+12], %f17;
	ld.global.f32 	%f18, [%rd1+-8];
	add.f32 	%f19, %f18, %f15;
	ld.global.f32 	%f20, [%rd1+-4];
	add.f32 	%f21, %f20, %f16;
	add.f32 	%f22, %f1, %f17;
	st.global.f32 	[%rd1+-8], %f19;
	st.global.f32 	[%rd1+-4], %f21;
	st.global.f32 	[%rd1], %f22;
$L__BB0_5:
	ret;

}


// ===== COMPILED SASS (sm_100) =====

	.target	sm_100

	.elftype	@"ET_EXEC"


//--------------------- .note.nv.tkinfo           --------------------------
	.section	.note.nv.tkinfo,"",@"SHT_NOTE"
	.sectionflags	@"SHF_NOTE_NV_TKINFO"
	.tkinfo
        /*0018*/ 	.word	0x00000002
        /*0030*/ 	.string	""
        /*0030*/ 	.string	"ptxas"
        /*0030*/ 	.string	"Cuda compilation tools, release 13.0, V13.0.88"
        /*0030*/ 	.string	"Build cuda_13.0.r13.0/compiler.36424714_0"
        /*0030*/ 	.string	"-arch sm_100 -m 64 "



//--------------------- .note.nv.cuinfo           --------------------------
	.section	.note.nv.cuinfo,"",@"SHT_NOTE"
	.sectionflags	@"SHF_NOTE_NV_CUINFO"
        /*0018*/ 	.short	0x0002
        /*001a*/ 	.short	0x0064
        /*001c*/ 	.short	0x0082
	.zero		2


//--------------------- .nv.info                  --------------------------
	.section	.nv.info,"",@"SHT_CUDA_INFO"
	.align	4


	//----- nvinfo : EIATTR_REGCOUNT
	.align		4
        /*0000*/ 	.byte	0x04, 0x2f
        /*0002*/ 	.short	(.L_1 - .L_0)
	.align		4
.L_0:
        /*0004*/ 	.word	index@(_Z19particle_update_gpuP8Particlei)
        /*0008*/ 	.word	0x00000012


	//----- nvinfo : EIATTR_FRAME_SIZE
	.align		4
.L_1:
        /*000c*/ 	.byte	0x04, 0x11
        /*000e*/ 	.short	(.L_3 - .L_2)
	.align		4
.L_2:
        /*0010*/ 	.word	index@(_Z19particle_update_gpuP8Particlei)
        /*0014*/ 	.word	0x00000000


	//----- nvinfo : EIATTR_MIN_STACK_SIZE
	.align		4
.L_3:
        /*0018*/ 	.byte	0x04, 0x12
        /*001a*/ 	.short	(.L_5 - .L_4)
	.align		4
.L_4:
        /*001c*/ 	.word	index@(_Z19particle_update_gpuP8Particlei)
        /*0020*/ 	.word	0x00000000
.L_5:


//--------------------- .nv.compat                --------------------------
	.section	.nv.compat,"",@"SHT_CUDA_COMPAT_INFO"
	.align	4
        /*0000*/ 	.byte	0x02, 0x09, 0x00, 0x00, 0x02, 0x02, 0x01, 0x00, 0x02, 0x05, 0x05, 0x00, 0x03, 0x07, 0x01, 0x01
        /*0010*/ 	.byte	0x02, 0x03, 0x00, 0x00, 0x02, 0x06, 0x01, 0x00, 0x04, 0x0b, 0x08, 0x00, 0x09, 0x00, 0x00, 0x00
        /*0020*/ 	.byte	0x00, 0x00, 0x00, 0x00


//--------------------- .nv.info._Z19particle_update_gpuP8Particlei --------------------------
	.section	.nv.info._Z19particle_update_gpuP8Particlei,"",@"SHT_CUDA_INFO"
	.sectionflags	@""
	.align	4


	//----- nvinfo : EIATTR_CUDA_API_VERSION
	.align		4
        /*0000*/ 	.byte	0x04, 0x37
        /*0002*/ 	.short	(.L_7 - .L_6)
.L_6:
        /*0004*/ 	.word	0x00000082


	//----- nvinfo : EIATTR_KPARAM_INFO
	.align		4
.L_7:
        /*0008*/ 	.byte	0x04, 0x17
        /*000a*/ 	.short	(.L_9 - .L_8)
.L_8:
        /*000c*/ 	.word	0x00000000
        /*0010*/ 	.short	0x0001
        /*0012*/ 	.short	0x0008
        /*0014*/ 	.byte	0x00, 0xf0, 0x11, 0x00


	//----- nvinfo : EIATTR_KPARAM_INFO
	.align		4
.L_9:
        /*0018*/ 	.byte	0x04, 0x17
        /*001a*/ 	.short	(.L_11 - .L_10)
.L_10:
        /*001c*/ 	.word	0x00000000
        /*0020*/ 	.short	0x0000
        /*0022*/ 	.short	0x0000
        /*0024*/ 	.byte	0x00, 0xf5, 0x21, 0x00


	//----- nvinfo : EIATTR_SPARSE_MMA_MASK
	.align		4
.L_11:
        /*0028*/ 	.byte	0x03, 0x50
        /*002a*/ 	.short	0x0000


	//----- nvinfo : EIATTR_MAXREG_COUNT
	.align		4
        /*002c*/ 	.byte	0x03, 0x1b
        /*002e*/ 	.short	0x00ff


	//----- nvinfo : EIATTR_MERCURY_ISA_VERSION
	.align		4
        /*0030*/ 	.byte	0x03, 0x5f
        /*0032*/ 	.short	0x0101


	//----- nvinfo : EIATTR_VRC_CTA_INIT_COUNT
	.align		4
        /*0034*/ 	.byte	0x02, 0x4a
	.zero		1
	.zero		1


	//----- nvinfo : EIATTR_EXIT_INSTR_OFFSETS
	.align		4
        /*0038*/ 	.byte	0x04, 0x1c
        /*003a*/ 	.short	(.L_13 - .L_12)


	//   ....[0]....
.L_12:
        /*003c*/ 	.word	0x00000070


	//   ....[1]....
        /*0040*/ 	.word	0x00000220


	//----- nvinfo : EIATTR_CBANK_PARAM_SIZE
	.align		4
.L_13:
        /*0044*/ 	.byte	0x03, 0x19
        /*0046*/ 	.short	0x000c


	//----- nvinfo : EIATTR_PARAM_CBANK
	.align		4
        /*0048*/ 	.byte	0x04, 0x0a
        /*004a*/ 	.short	(.L_15 - .L_14)
	.align		4
.L_14:
        /*004c*/ 	.word	index@(.nv.constant0._Z19particle_update_gpuP8Particlei)
        /*0050*/ 	.short	0x0380
        /*0052*/ 	.short	0x000c


	//----- nvinfo : EIATTR_SW_WAR
	.align		4
.L_15:
        /*0054*/ 	.byte	0x04, 0x36
        /*0056*/ 	.short	(.L_17 - .L_16)
.L_16:
        /*0058*/ 	.word	0x00000008
.L_17:


//--------------------- .nv.callgraph             --------------------------
	.section	.nv.callgraph,"",@"SHT_CUDA_CALLGRAPH"
	.align	4
	.sectionentsize	8
	.align		4
        /*0000*/ 	.word	0x00000000
	.align		4
        /*0004*/ 	.word	0xffffffff
	.align		4
        /*0008*/ 	.word	0x00000000
	.align		4
        /*000c*/ 	.word	0xfffffffe
	.align		4
        /*0010*/ 	.word	0x00000000
	.align		4
        /*0014*/ 	.word	0xfffffffd
	.align		4
        /*0018*/ 	.word	0x00000000
	.align		4
        /*001c*/ 	.word	0xfffffffc


//--------------------- .text._Z19particle_update_gpuP8Particlei --------------------------
	.section	.text._Z19particle_update_gpuP8Particlei,"ax",@progbits
	.align	128
        .global         _Z19particle_update_gpuP8Particlei
        .type           _Z19particle_update_gpuP8Particlei,@function
        .size           _Z19particle_update_gpuP8Particlei,(.L_x_1 - _Z19particle_update_gpuP8Particlei)
        .other          _Z19particle_update_gpuP8Particlei,@"STO_CUDA_ENTRY STV_DEFAULT"
_Z19particle_update_gpuP8Particlei:
.text._Z19particle_update_gpuP8Particlei:
[----:B------:R-:W-:Y:S01]  /*0000*/  LDC R1, c[0x0][0x37c] ;  /* 0x0000df00ff017b82 */ /* 0x000fe20000000800 */
[----:B------:R-:W0:Y:S07]  /*0010*/  S2R R0, SR_TID.X ;  /* 0x0000000000007919 */ /* 0x000e2e0000002100 */
[----:B------:R-:W0:Y:S01]  /*0020*/  S2UR UR4, SR_CTAID.X ;  /* 0x00000000000479c3 */ /* 0x000e220000002500 */
[----:B------:R-:W1:Y:S07]  /*0030*/  LDCU UR5, c[0x0][0x388] ;  /* 0x00007100ff0577ac */ /* 0x000e6e0008000800 */
[----:B------:R-:W0:Y:S02]  /*0040*/  LDC R5, c[0x0][0x360] ;  /* 0x0000d800ff057b82 */ /* 0x000e240000000800 */
[----:B0-----:R-:W-:-:S05]  /*0050*/  IMAD R5, R5, UR4, R0 ;  /* 0x0000000405057c24 */ /* 0x001fca000f8e0200 */
[----:B-1----:R-:W-:-:S13]  /*0060*/  ISETP.GE.AND P0, PT, R5, UR5, PT ;  /* 0x0000000505007c0c */ /* 0x002fda000bf06270 */
[----:B------:R-:W-:Y:S05]  /*0070*/  @P0 EXIT ;  /* 0x000000000000094d */ /* 0x000fea0003800000 */
[----:B------:R-:W0:Y:S01]  /*0080*/  LDC.64 R2, c[0x0][0x380] ;  /* 0x0000e000ff027b82 */ /* 0x000e220000000a00 */
[----:B------:R-:W1:Y:S01]  /*0090*/  LDCU.64 UR4, c[0x0][0x358] ;  /* 0x00006b00ff0477ac */ /* 0x000e620008000a00 */
[----:B0-----:R-:W-:-:S05]  /*00a0*/  IMAD.WIDE R2, R5, 0x18, R2 ;  /* 0x0000001805027825 */ /* 0x001fca00078e0202 */
[----:B-1----:R-:W2:Y:S04]  /*00b0*/  LDG.E R0, desc[UR4][R2.64+0x8] ;  /* 0x0000080402007981 */ /* 0x002ea8000c1e1900 */
[----:B------:R-:W3:Y:S04]  /*00c0*/  LDG.E R6, desc[UR4][R2.64+0x14] ;  /* 0x0000140402067981 */ /* 0x000ee8000c1e1900 */
[----:B------:R-:W4:Y:S04]  /*00d0*/  LDG.E R4, desc[UR4][R2.64+0xc] ;  /* 0x00000c0402047981 */ /* 0x000f28000c1e1900 */
[----:B------:R-:W5:Y:S04]  /*00e0*/  LDG.E R5, desc[UR4][R2.64+0x10] ;  /* 0x0000100402057981 */ /* 0x000f68000c1e1900 */
[----:B------:R-:W3:Y:S04]  /*00f0*/  LDG.E R8, desc[UR4][R2.64] ;  /* 0x0000000402087981 */ /* 0x000ee8000c1e1900 */
[----:B------:R-:W3:Y:S01]  /*0100*/  LDG.E R10, desc[UR4][R2.64+0x4] ;  /* 0x00000404020a7981 */ /* 0x000ee2000c1e1900 */
[----:B--2---:R-:W-:Y:S01]  /*0110*/  FSETP.GT.AND P0, PT, R0, RZ, PT ;  /* 0x000000ff0000720b */ /* 0x004fe20003f04000 */
[----:B----4-:R-:W-:Y:S01]  /*0120*/  FADD R4, RZ, R4 ;  /* 0x00000004ff047221 */ /* 0x010fe20000000000 */
[----:B-----5:R-:W-:-:S11]  /*0130*/  FADD R5, RZ, R5 ;  /* 0x00000005ff057221 */ /* 0x020fd60000000000 */
[C---:B---3--:R-:W-:Y:S01]  /*0140*/  @P0 FADD R7, R6.reuse, -9.81999969482421875 ;  /* 0xc11d1eb806070421 */ /* 0x048fe20000000000 */
[----:B------:R-:W-:Y:S01]  /*0150*/  @!P0 FADD R7, R6, 9.81999969482421875 ;  /* 0x411d1eb806078421 */ /* 0x000fe20000000000 */
[----:B------:R-:W-:Y:S01]  /*0160*/  FMUL R9, R4, 0.99000000953674316406 ;  /* 0x3f7d70a404097820 */ /* 0x000fe20000400000 */
[----:B------:R-:W-:Y:S02]  /*0170*/  FMUL R5, R5, 0.99000000953674316406 ;  /* 0x3f7d70a405057820 */ /* 0x000fe40000400000 */
[----:B------:R-:W-:Y:S01]  /*0180*/  FMUL R7, R7, 0.99000000953674316406 ;  /* 0x3f7d70a407077820 */ /* 0x000fe20000400000 */
[----:B------:R-:W-:Y:S01]  /*0190*/  FADD R11, R9, R8 ;  /* 0x00000008090b7221 */ /* 0x000fe20000000000 */
[----:B------:R-:W-:Y:S02]  /*01a0*/  FADD R13, R5, R10 ;  /* 0x0000000a050d7221 */ /* 0x000fe40000000000 */
[----:B------:R-:W-:Y:S01]  /*01b0*/  FADD R15, R0, R7 ;  /* 0x00000007000f7221 */ /* 0x000fe20000000000 */
[----:B------:R-:W-:Y:S04]  /*01c0*/  STG.E desc[UR4][R2.64+0xc], R9 ;  /* 0x00000c0902007986 */ /* 0x000fe8000c101904 */
[----:B------:R-:W-:Y:S04]  /*01d0*/  STG.E desc[UR4][R2.64], R11 ;  /* 0x0000000b02007986 */ /* 0x000fe8000c101904 */
[----:B------:R-:W-:Y:S04]  /*01e0*/  STG.E desc[UR4][R2.64+0x14], R7 ;  /* 0x0000140702007986 */ /* 0x000fe8000c101904 */
[----:B------:R-:W-:Y:S04]  /*01f0*/  STG.E desc[UR4][R2.64+0x8], R15 ;  /* 0x0000080f02007986 */ /* 0x000fe8000c101904 */
[----:B------:R-:W-:Y:S04]  /*0200*/  STG.E desc[UR4][R2.64+0x10], R5 ;  /* 0x0000100502007986 */ /* 0x000fe8000c101904 */
[----:B------:R-:W-:Y:S01]  /*0210*/  STG.E desc[UR4][R2.64+0x4], R13 ;  /* 0x0000040d02007986 */ /* 0x000fe2000c101904 */
[----:B------:R-:W-:Y:S05]  /*0220*/  EXIT ;  /* 0x000000000000794d */ /* 0x000fea0003800000 */
.L_x_0:
[----:B------:R-:W-:-:S00]  /*0230*/  BRA `(.L_x_0) ;  /* 0xfffffffc00fc7947 */ /* 0x000fc0000383ffff */
[----:B------:R-:W-:-:S00]  /*0240*/  NOP ;  /* 0x0000000000007918 */ /* 0x000fc00000000000 */
        /* <DEDUP_REMOVED lines=11> */
.L_x_1:


//--------------------- .nv.shared.reserved.0     --------------------------
	.section	.nv.shared.reserved.0,"aw",@nobits
	.weak		__nv_reservedSMEM_offset_0_alias
	.size		__nv_reservedSMEM_offset_0_alias, 0, 64
	.other		__nv_reservedSMEM_offset_0_alias,@"STO_CUDA_RESERVED_SHARED STV_DEFAULT"
__nv_reservedSMEM_offset_0_alias:
	.zero		0
	.zero		64


//--------------------- .nv.constant0._Z19particle_update_gpuP8Particlei --------------------------
	.section	.nv.constant0._Z19particle_update_gpuP8Particlei,"a",@progbits
	.sectionflags	@""
	.align	4
.nv.constant0._Z19particle_update_gpuP8Particlei:
	.zero		908


//--------------------- SYMBOLS --------------------------

	.type		.nv.reservedSmem.offset0,@object
	.size		.nv.reservedSmem.offset0,0x4
